	.headerflags	@"EF_CUDA_TEXMODE_UNIFIED EF_CUDA_64BIT_ADDRESS EF_CUDA_ACCELERATORS EF_CUDA_SM90 EF_CUDA_VIRTUAL_SM(EF_CUDA_SM90)"
	.elftype	@"ET_EXEC"


//--------------------- .nv.info                  --------------------------
	.section	.nv.info,"",@"SHT_CUDA_INFO"
	.align	4


	//----- nvinfo : EIATTR_REGCOUNT
	.align		4
        /*0000*/ 	.byte	0x04, 0x2f
        /*0002*/ 	.short	(.L_3 - .L_2)
	.align		4
.L_2:
        /*0004*/ 	.word	index@(triton_poi_fused__native_batch_norm_legit_no_training_relu_23)
        /*0008*/ 	.word	0x00000030


	//----- nvinfo : EIATTR_MIN_STACK_SIZE
	.align		4
.L_3:
        /*000c*/ 	.byte	0x04, 0x12
        /*000e*/ 	.short	(.L_5 - .L_4)
	.align		4
.L_4:
        /*0010*/ 	.word	index@(triton_poi_fused__native_batch_norm_legit_no_training_relu_23)
        /*0014*/ 	.word	0x00000000


	//----- nvinfo : EIATTR_FRAME_SIZE
	.align		4
.L_5:
        /*0018*/ 	.byte	0x04, 0x11
        /*001a*/ 	.short	(.L_7 - .L_6)
	.align		4
.L_6:
        /*001c*/ 	.word	index@(triton_poi_fused__native_batch_norm_legit_no_training_relu_23)
        /*0020*/ 	.word	0x00000000


	//----- nvinfo : EIATTR_MIN_STACK_SIZE
	.align		4
.L_7:
        /*0024*/ 	.byte	0x04, 0x12
        /*0026*/ 	.short	(.L_9 - .L_8)
	.align		4
.L_8:
        /*0028*/ 	.word	index@(triton_poi_fused__native_batch_norm_legit_no_training_relu_23)
        /*002c*/ 	.word	0x00000000
.L_9:


//--------------------- .nv.info.triton_poi_fused__native_batch_norm_legit_no_training_relu_23 --------------------------
	.section	.nv.info.triton_poi_fused__native_batch_norm_legit_no_training_relu_23,"",@"SHT_CUDA_INFO"
	.sectionflags	@""
	.align	4


	//----- nvinfo : EIATTR_CUDA_API_VERSION
	.align		4
        /*0000*/ 	.byte	0x04, 0x37
        /*0002*/ 	.short	(.L_11 - .L_10)
.L_10:
        /*0004*/ 	.word	0x0000007c


	//----- nvinfo : EIATTR_KPARAM_INFO
	.align		4
.L_11:
        /*0008*/ 	.byte	0x04, 0x17
        /*000a*/ 	.short	(.L_13 - .L_12)
.L_12:
        /*000c*/ 	.word	0x00000000
        /*0010*/ 	.short	0x0006
        /*0012*/ 	.short	0x0030
        /*0014*/ 	.byte	0x00, 0xf0, 0x11, 0x00


	//----- nvinfo : EIATTR_KPARAM_INFO
	.align		4
.L_13:
        /*0018*/ 	.byte	0x04, 0x17
        /*001a*/ 	.short	(.L_15 - .L_14)
.L_14:
        /*001c*/ 	.word	0x00000000
        /*0020*/ 	.short	0x0005
        /*0022*/ 	.short	0x0028
        /*0024*/ 	.byte	0x00, 0xf4, 0x21, 0x00


	//----- nvinfo : EIATTR_KPARAM_INFO
	.align		4
.L_15:
        /*0028*/ 	.byte	0x04, 0x17
        /*002a*/ 	.short	(.L_17 - .L_16)
.L_16:
        /*002c*/ 	.word	0x00000000
        /*0030*/ 	.short	0x0004
        /*0032*/ 	.short	0x0020
        /*0034*/ 	.byte	0x00, 0xf4, 0x21, 0x00


	//----- nvinfo : EIATTR_KPARAM_INFO
	.align		4
.L_17:
        /*0038*/ 	.byte	0x04, 0x17
        /*003a*/ 	.short	(.L_19 - .L_18)
.L_18:
        /*003c*/ 	.word	0x00000000
        /*0040*/ 	.short	0x0003
        /*0042*/ 	.short	0x0018
        /*0044*/ 	.byte	0x00, 0xf4, 0x21, 0x00


	//----- nvinfo : EIATTR_KPARAM_INFO
	.align		4
.L_19:
        /*0048*/ 	.byte	0x04, 0x17
        /*004a*/ 	.short	(.L_21 - .L_20)
.L_20:
        /*004c*/ 	.word	0x00000000
        /*0050*/ 	.short	0x0002
        /*0052*/ 	.short	0x0010
        /*0054*/ 	.byte	0x00, 0xf4, 0x21, 0x00


	//----- nvinfo : EIATTR_KPARAM_INFO
	.align		4
.L_21:
        /*0058*/ 	.byte	0x04, 0x17
        /*005a*/ 	.short	(.L_23 - .L_22)
.L_22:
        /*005c*/ 	.word	0x00000000
        /*0060*/ 	.short	0x0001
        /*0062*/ 	.short	0x0008
        /*0064*/ 	.byte	0x00, 0xf4, 0x21, 0x00


	//----- nvinfo : EIATTR_KPARAM_INFO
	.align		4
.L_23:
        /*0068*/ 	.byte	0x04, 0x17
        /*006a*/ 	.short	(.L_25 - .L_24)
.L_24:
        /*006c*/ 	.word	0x00000000
        /*0070*/ 	.short	0x0000
        /*0072*/ 	.short	0x0000
        /*0074*/ 	.byte	0x00, 0xf4, 0x21, 0x00


	//----- nvinfo : EIATTR_SPARSE_MMA_MASK
	.align		4
.L_25:
        /*0078*/ 	.byte	0x03, 0x50
        /*007a*/ 	.short	0x0000


	//----- nvinfo : EIATTR_MAXREG_COUNT
	.align		4
        /*007c*/ 	.byte	0x03, 0x1b
        /*007e*/ 	.short	0x00ff


	//----- nvinfo : EIATTR_EXIT_INSTR_OFFSETS
	.align		4
        /*0080*/ 	.byte	0x04, 0x1c
        /*0082*/ 	.short	(.L_27 - .L_26)


	//   ....[0]....
.L_26:
        /*0084*/ 	.word	0x00000de0


	//   ....[1]....
        /*0088*/ 	.word	0x00000e00


	//----- nvinfo : EIATTR_REQNTID
	.align		4
.L_27:
        /*008c*/ 	.byte	0x04, 0x10
        /*008e*/ 	.short	(.L_29 - .L_28)
.L_28:
        /*0090*/ 	.word	0x00000080
        /*0094*/ 	.word	0x00000001
        /*0098*/ 	.word	0x00000001


	//----- nvinfo : EIATTR_CBANK_PARAM_SIZE
	.align		4
.L_29:
        /*009c*/ 	.byte	0x03, 0x19
        /*009e*/ 	.short	0x0034


	//----- nvinfo : EIATTR_PARAM_CBANK
	.align		4
        /*00a0*/ 	.byte	0x04, 0x0a
        /*00a2*/ 	.short	(.L_31 - .L_30)
	.align		4
.L_30:
        /*00a4*/ 	.word	index@(.nv.constant0.triton_poi_fused__native_batch_norm_legit_no_training_relu_23)
        /*00a8*/ 	.short	0x0210
        /*00aa*/ 	.short	0x0034


	//----- nvinfo : EIATTR_SW_WAR
	.align		4
.L_31:
        /*00ac*/ 	.byte	0x04, 0x36
        /*00ae*/ 	.short	(.L_33 - .L_32)
.L_32:
        /*00b0*/ 	.word	0x00000008
.L_33:


//--------------------- .nv.callgraph             --------------------------
	.section	.nv.callgraph,"",@"SHT_CUDA_CALLGRAPH"
	.align	4
	.sectionentsize	8
	.align		4
        /*0000*/ 	.word	0x00000000
	.align		4
        /*0004*/ 	.word	0xffffffff
	.align		4
        /*0008*/ 	.word	0x00000000
	.align		4
        /*000c*/ 	.word	0xfffffffe
	.align		4
        /*0010*/ 	.word	0x00000000
	.align		4
        /*0014*/ 	.word	0xfffffffd
	.align		4
        /*0018*/ 	.word	0x00000000
	.align		4
        /*001c*/ 	.word	0xfffffffc


//--------------------- .nv.constant4             --------------------------
	.section	.nv.constant4,"a",@progbits
	.align	8
	.align		8
.nv.constant4:
        /*0000*/ 	.dword	_$_str
	.align		8
        /*0008*/ 	.dword	_$_str_$_2


//--------------------- .text.triton_poi_fused__native_batch_norm_legit_no_training_relu_23 --------------------------
	.section	.text.triton_poi_fused__native_batch_norm_legit_no_training_relu_23,"ax",@progbits
	.align	128
        .global         triton_poi_fused__native_batch_norm_legit_no_training_relu_23
        .type           triton_poi_fused__native_batch_norm_legit_no_training_relu_23,@function
        .size           triton_poi_fused__native_batch_norm_legit_no_training_relu_23,(.L_x_1 - triton_poi_fused__native_batch_norm_legit_no_training_relu_23)
        .other          triton_poi_fused__native_batch_norm_legit_no_training_relu_23,@"STO_CUDA_ENTRY STV_DEFAULT"
triton_poi_fused__native_batch_norm_legit_no_training_relu_23:
.text.triton_poi_fused__native_batch_norm_legit_no_training_relu_23:
[----:B------:R-:W0:Y:S01]  /*0000*/  LDC R1, c[0x0][0x28] ;  /* 0x00000a00ff017b82 */ /* 0x000e220000000800 */
[----:B------:R-:W1:Y:S01]  /*0010*/  S2R R0, SR_TID.X ;  /* 0x0000000000007919 */ /* 0x000e620000002100 */
[----:B------:R-:W-:-:S06]  /*0020*/  HFMA2.MMA R28, -RZ, RZ, 0, 0 ;  /* 0x00000000ff1c7435 */ /* 0x000fcc00000001ff */
[----:B------:R-:W2:Y:S01]  /*0030*/  LDC.64 R2, c[0x0][0x220] ;  /* 0x00008800ff027b82 */ /* 0x000ea20000000a00 */
[----:B------:R-:W-:Y:S01]  /*0040*/  ULDC.64 UR4, c[0x0][0x208] ;  /* 0x0000820000047ab9 */ /* 0x000fe20000000a00 */
[----:B------:R-:W3:Y:S01]  /*0050*/  S2R R29, SR_CTAID.X ;  /* 0x00000000001d7919 */ /* 0x000ee20000002500 */
[----:B------:R-:W-:Y:S01]  /*0060*/  HFMA2.MMA R34, -RZ, RZ, 0, 0 ;  /* 0x00000000ff227435 */ /* 0x000fe200000001ff */
[----:B------:R-:W-:Y:S02]  /*0070*/  MOV R6, RZ ;  /* 0x000000ff00067202 */ /* 0x000fe40000000f00 */
[----:B------:R-:W-:Y:S02]  /*0080*/  CS2R R40, SRZ ;  /* 0x0000000000287805 */ /* 0x000fe4000001ff00 */
[----:B------:R-:W-:Y:S02]  /*0090*/  CS2R R38, SRZ ;  /* 0x0000000000267805 */ /* 0x000fe4000001ff00 */
[----:B------:R-:W-:Y:S01]  /*00a0*/  CS2R R18, SRZ ;  /* 0x0000000000127805 */ /* 0x000fe2000001ff00 */
[----:B------:R-:W4:Y:S08]  /*00b0*/  LDC.64 R26, c[0x0][0x210] ;  /* 0x00008400ff1a7b82 */ /* 0x000f300000000a00 */
[----:B------:R-:W5:Y:S01]  /*00c0*/  LDC.64 R36, c[0x0][0x218] ;  /* 0x00008600ff247b82 */ /* 0x000f620000000a00 */
[----:B------:R-:W-:-:S02]  /*00d0*/  CS2R R12, SRZ ;  /* 0x00000000000c7805 */ /* 0x000fc4000001ff00 */
[----:B------:R-:W-:Y:S01]  /*00e0*/  CS2R R14, SRZ ;  /* 0x00000000000e7805 */ /* 0x000fe2000001ff00 */
[----:B------:R-:W-:Y:S01]  /*00f0*/  HFMA2.MMA R32, -RZ, RZ, 0, 0 ;  /* 0x00000000ff207435 */ /* 0x000fe200000001ff */
[----:B------:R-:W-:-:S03]  /*0100*/  MOV R31, RZ ;  /* 0x000000ff001f7202 */ /* 0x000fc60000000f00 */
[----:B------:R-:W4:Y:S01]  /*0110*/  LDC.64 R16, c[0x0][0x230] ;  /* 0x00008c00ff107b82 */ /* 0x000f220000000a00 */
[----:B-1----:R-:W-:-:S04]  /*0120*/  SHF.L.U32 R0, R0, 0x2, RZ ;  /* 0x0000000200007819 */ /* 0x002fc800000006ff */
[----:B------:R-:W-:-:S04]  /*0130*/  LOP3.LUT R0, R0, 0x1fc, RZ, 0xc0, !PT ;  /* 0x000001fc00007812 */ /* 0x000fc800078ec0ff */
[----:B---3--:R-:W-:-:S04]  /*0140*/  LEA R29, R29, R0, 0xa ;  /* 0x000000001d1d7211 */ /* 0x008fc800078e50ff */
[C---:B------:R-:W-:Y:S01]  /*0150*/  ISETP.GE.AND P1, PT, R29.reuse, 0x119400, PT ;  /* 0x001194001d00780c */ /* 0x040fe20003f26270 */
[----:B------:R-:W-:-:S05]  /*0160*/  IMAD.HI R0, R29, -0x6e5d4c3b, R28 ;  /* 0x91a2b3c51d007827 */ /* 0x000fca00078e021c */
[----:B------:R-:W-:-:S04]  /*0170*/  SHF.R.U32.HI R5, RZ, 0x1f, R0 ;  /* 0x0000001fff057819 */ /* 0x000fc80000011600 */
[----:B------:R-:W-:-:S05]  /*0180*/  LEA.HI.SX32 R5, R0, R5, 0x17 ;  /* 0x0000000500057211 */ /* 0x000fca00078fbaff */
[----:B------:R-:W-:-:S05]  /*0190*/  IMAD.HI R0, R5, 0x66666667, RZ ;  /* 0x6666666705007827 */ /* 0x000fca00078e02ff */
[----:B------:R-:W-:-:S04]  /*01a0*/  SHF.R.U32.HI R7, RZ, 0x1f, R0 ;  /* 0x0000001fff077819 */ /* 0x000fc80000011600 */
[----:B------:R-:W-:-:S05]  /*01b0*/  LEA.HI.SX32 R0, R0, R7, 0x19 ;  /* 0x0000000700007211 */ /* 0x000fca00078fcaff */
[----:B------:R-:W-:Y:S01]  /*01c0*/  IMAD R35, R0, -0x140, R5 ;  /* 0xfffffec000237824 */ /* 0x000fe200078e0205 */
[----:B------:R-:W-:-:S03]  /*01d0*/  MOV R0, RZ ;  /* 0x000000ff00007202 */ /* 0x000fc60000000f00 */
[----:B--2---:R-:W-:-:S05]  /*01e0*/  IMAD.WIDE R4, R35, 0x4, R2 ;  /* 0x0000000423047825 */ /* 0x004fca00078e0202 */
[----:B------:R-:W2:Y:S01]  /*01f0*/  @!P1 LDG.E.EL R0, desc[UR4][R4.64] ;  /* 0x0000000404009981 */ /* 0x000ea2000c2e1900 */
[----:B------:R-:W-:-:S03]  /*0200*/  IADD3 R7, R29, 0x200, RZ ;  /* 0x000002001d077810 */ /* 0x000fc60007ffe0ff */
[----:B------:R-:W3:Y:S02]  /*0210*/  @!P1 LDG.E.EL R28, desc[UR4][R4.64] ;  /* 0x00000004041c9981 */ /* 0x000ee4000c2e1900 */
[----:B------:R-:W-:Y:S02]  /*0220*/  IMAD.HI R6, R7, -0x6e5d4c3b, R6 ;  /* 0x91a2b3c507067827 */ /* 0x000fe400078e0206 */
[----:B------:R-:W3:Y:S03]  /*0230*/  @!P1 LDG.E.EL R34, desc[UR4][R4.64] ;  /* 0x0000000404229981 */ /* 0x000ee6000c2e1900 */
[----:B------:R-:W-:Y:S01]  /*0240*/  SHF.R.U32.HI R9, RZ, 0x1f, R6 ;  /* 0x0000001fff097819 */ /* 0x000fe20000011606 */
[----:B------:R5:W3:Y:S03]  /*0250*/  @!P1 LDG.E.EL R40, desc[UR4][R4.64] ;  /* 0x0000000404289981 */ /* 0x000ae6000c2e1900 */
[----:B------:R-:W-:-:S05]  /*0260*/  LEA.HI.SX32 R9, R6, R9, 0x17 ;  /* 0x0000000906097211 */ /* 0x000fca00078fbaff */
[----:B------:R-:W-:-:S05]  /*0270*/  IMAD.HI R6, R9, 0x66666667, RZ ;  /* 0x6666666709067827 */ /* 0x000fca00078e02ff */
[----:B------:R-:W-:Y:S02]  /*0280*/  SHF.R.U32.HI R11, RZ, 0x1f, R6 ;  /* 0x0000001fff0b7819 */ /* 0x000fe40000011606 */
[----:B------:R-:W-:Y:S02]  /*0290*/  ISETP.GE.AND P0, PT, R7, 0x119400, PT ;  /* 0x001194000700780c */ /* 0x000fe40003f06270 */
[----:B------:R-:W-:-:S05]  /*02a0*/  LEA.HI.SX32 R6, R6, R11, 0x19 ;  /* 0x0000000b06067211 */ /* 0x000fca00078fcaff */
[----:B------:R-:W-:-:S04]  /*02b0*/  IMAD R33, R6, -0x140, R9 ;  /* 0xfffffec006217824 */ /* 0x000fc800078e0209 */
[----:B------:R-:W-:-:S05]  /*02c0*/  IMAD.WIDE R2, R33, 0x4, R2 ;  /* 0x0000000421027825 */ /* 0x000fca00078e0202 */
[----:B------:R-:W3:Y:S04]  /*02d0*/  @!P0 LDG.E.EL R41, desc[UR4][R2.64] ;  /* 0x0000000402298981 */ /* 0x000ee8000c2e1900 */
[----:B------:R-:W3:Y:S04]  /*02e0*/  @!P0 LDG.E.EL R39, desc[UR4][R2.64] ;  /* 0x0000000402278981 */ /* 0x000ee8000c2e1900 */
[----:B------:R-:W3:Y:S04]  /*02f0*/  @!P0 LDG.E.EL R18, desc[UR4][R2.64] ;  /* 0x0000000402128981 */ /* 0x000ee8000c2e1900 */
[----:B------:R1:W3:Y:S01]  /*0300*/  @!P0 LDG.E.EL R38, desc[UR4][R2.64] ;  /* 0x0000000402268981 */ /* 0x0002e2000c2e1900 */
[----:B----4-:R-:W-:-:S04]  /*0310*/  IMAD.WIDE R26, R29, 0x4, R26 ;  /* 0x000000041d1a7825 */ /* 0x010fc800078e021a */
[----:B-----5:R-:W-:Y:S01]  /*0320*/  IMAD.WIDE R4, R35, 0x4, R36 ;  /* 0x0000000423047825 */ /* 0x020fe200078e0224 */
[----:B------:R-:W4:Y:S04]  /*0330*/  @!P1 LDG.E.128 R12, desc[UR4][R26.64] ;  /* 0x000000041a0c9981 */ /* 0x000f28000c1e1d00 */
[----:B------:R-:W4:Y:S01]  /*0340*/  @!P1 LDG.E.EL R19, desc[UR4][R4.64] ;  /* 0x0000000404139981 */ /* 0x000f22000c2e1900 */
[----:B-1----:R-:W1:Y:S01]  /*0350*/  LDC.64 R2, c[0x0][0x228] ;  /* 0x00008a00ff027b82 */ /* 0x002e620000000a00 */
[----:B------:R-:W-:Y:S02]  /*0360*/  CS2R R6, SRZ ;  /* 0x0000000000067805 */ /* 0x000fe4000001ff00 */
[----:B------:R-:W-:Y:S02]  /*0370*/  CS2R R24, SRZ ;  /* 0x0000000000187805 */ /* 0x000fe4000001ff00 */
[----:B------:R-:W-:Y:S01]  /*0380*/  CS2R R22, SRZ ;  /* 0x0000000000167805 */ /* 0x000fe2000001ff00 */
[----:B------:R-:W5:Y:S01]  /*0390*/  @!P1 LDG.E.EL R32, desc[UR4][R4.64] ;  /* 0x0000000404209981 */ /* 0x000f62000c2e1900 */
[----:B------:R-:W-:-:S03]  /*03a0*/  CS2R R8, SRZ ;  /* 0x0000000000087805 */ /* 0x000fc6000001ff00 */
[----:B------:R-:W4:Y:S04]  /*03b0*/  @!P1 LDG.E.EL R31, desc[UR4][R4.64] ;  /* 0x00000004041f9981 */ /* 0x000f28000c2e1900 */
[----:B------:R1:W4:Y:S01]  /*03c0*/  @!P1 LDG.E.EL R6, desc[UR4][R4.64] ;  /* 0x0000000404069981 */ /* 0x000322000c2e1900 */
[----:B------:R-:W-:Y:S01]  /*03d0*/  CS2R R10, SRZ ;  /* 0x00000000000a7805 */ /* 0x000fe2000001ff00 */
[----:B-1----:R-:W-:Y:S01]  /*03e0*/  IMAD.WIDE R42, R35, 0x4, R2 ;  /* 0x00000004232a7825 */ /* 0x002fe200078e0202 */
[----:B------:R-:W-:-:S03]  /*03f0*/  CS2R R4, SRZ ;  /* 0x0000000000047805 */ /* 0x000fc6000001ff00 */
[C---:B------:R-:W-:Y:S01]  /*0400*/  IMAD.WIDE R44, R33.reuse, 0x4, R2 ;  /* 0x00000004212c7825 */ /* 0x040fe200078e0202 */
[----:B------:R-:W4:Y:S04]  /*0410*/  @!P1 LDG.E.EL R24, desc[UR4][R42.64] ;  /* 0x000000042a189981 */ /* 0x000f28000c2e1900 */
[----:B------:R-:W4:Y:S04]  /*0420*/  @!P1 LDG.E.EL R25, desc[UR4][R42.64] ;  /* 0x000000042a199981 */ /* 0x000f28000c2e1900 */
[----:B------:R-:W4:Y:S04]  /*0430*/  @!P1 LDG.E.EL R22, desc[UR4][R42.64] ;  /* 0x000000042a169981 */ /* 0x000f28000c2e1900 */
[----:B------:R-:W4:Y:S01]  /*0440*/  @!P1 LDG.E.EL R23, desc[UR4][R42.64] ;  /* 0x000000042a179981 */ /* 0x000f22000c2e1900 */
[----:B------:R-:W-:Y:S01]  /*0450*/  CS2R R20, SRZ ;  /* 0x0000000000147805 */ /* 0x000fe2000001ff00 */
[----:B------:R-:W-:-:S02]  /*0460*/  IMAD.WIDE R36, R33, 0x4, R36 ;  /* 0x0000000421247825 */ /* 0x000fc400078e0224 */
[----:B------:R-:W4:Y:S04]  /*0470*/  @!P0 LDG.E.EL R4, desc[UR4][R44.64] ;  /* 0x000000042c048981 */ /* 0x000f28000c2e1900 */
[----:B------:R-:W4:Y:S04]  /*0480*/  @!P0 LDG.E.EL R5, desc[UR4][R44.64] ;  /* 0x000000042c058981 */ /* 0x000f28000c2e1900 */
[----:B------:R-:W4:Y:S04]  /*0490*/  @!P0 LDG.E.EL R7, desc[UR4][R44.64] ;  /* 0x000000042c078981 */ /* 0x000f28000c2e1900 */
[----:B------:R-:W4:Y:S04]  /*04a0*/  @!P0 LDG.E.EL R8, desc[UR4][R44.64] ;  /* 0x000000042c088981 */ /* 0x000f28000c2e1900 */
[----:B------:R-:W4:Y:S04]  /*04b0*/  @!P0 LDG.E.EL R9, desc[UR4][R36.64] ;  /* 0x0000000424098981 */ /* 0x000f28000c2e1900 */
[----:B------:R-:W4:Y:S04]  /*04c0*/  @!P0 LDG.E.EL R10, desc[UR4][R36.64] ;  /* 0x00000004240a8981 */ /* 0x000f28000c2e1900 */
[----:B------:R-:W4:Y:S04]  /*04d0*/  @!P0 LDG.E.EL R11, desc[UR4][R36.64] ;  /* 0x00000004240b8981 */ /* 0x000f28000c2e1900 */
[----:B------:R1:W5:Y:S02]  /*04e0*/  @!P0 LDG.E.EL R20, desc[UR4][R36.64] ;  /* 0x0000000424148981 */ /* 0x000364000c2e1900 */
[----:B01----:R-:W-:Y:S01]  /*04f0*/  IMAD.WIDE R36, R35, 0x4, R16 ;  /* 0x0000000423247825 */ /* 0x003fe200078e0210 */
[----:B------:R-:W-:-:S03]  /*0500*/  HFMA2.MMA R35, -RZ, RZ, 0, 0 ;  /* 0x00000000ff237435 */ /* 0x000fc600000001ff */
[----:B------:R-:W-:Y:S01]  /*0510*/  IMAD.WIDE R16, R33, 0x4, R16 ;  /* 0x0000000421107825 */ /* 0x000fe200078e0210 */
[----:B------:R-:W-:Y:S02]  /*0520*/  MOV R33, RZ ;  /* 0x000000ff00217202 */ /* 0x000fe40000000f00 */
[----:B------:R-:W-:Y:S01]  /*0530*/  CS2R R2, SRZ ;  /* 0x0000000000027805 */ /* 0x000fe2000001ff00 */
[----:B------:R-:W5:Y:S04]  /*0540*/  @!P1 LDG.E.EL R21, desc[UR4][R36.64] ;  /* 0x0000000424159981 */ /* 0x000f68000c2e1900 */
[----:B------:R-:W5:Y:S04]  /*0550*/  @!P0 LDG.E.EL R33, desc[UR4][R16.64] ;  /* 0x0000000410218981 */ /* 0x000f68000c2e1900 */
[----:B------:R-:W5:Y:S04]  /*0560*/  @!P0 LDG.E.EL R35, desc[UR4][R16.64] ;  /* 0x0000000410238981 */ /* 0x000f68000c2e1900 */
[----:B------:R-:W5:Y:S04]  /*0570*/  @!P1 LDG.E.EL R2, desc[UR4][R36.64] ;  /* 0x0000000424029981 */ /* 0x000f68000c2e1900 */
[----:B------:R-:W5:Y:S01]  /*0580*/  @!P1 LDG.E.EL R3, desc[UR4][R36.64] ;  /* 0x0000000424039981 */ /* 0x000f62000c2e1900 */
[----:B--2---:R-:W-:-:S04]  /*0590*/  FADD R30, R0, 0.0010000000474974513054 ;  /* 0x3a83126f001e7421 */ /* 0x004fc80000000000 */
[----:B------:R0:W1:Y:S01]  /*05a0*/  MUFU.SQRT R42, R30 ;  /* 0x0000001e002a7308 */ /* 0x0000620000002000 */
[----:B---3--:R-:W-:Y:S01]  /*05b0*/  FADD R44, R28, 0.0010000000474974513054 ;  /* 0x3a83126f1c2c7421 */ /* 0x008fe20000000000 */
[----:B------:R-:W-:Y:S01]  /*05c0*/  FADD R34, R34, 0.0010000000474974513054 ;  /* 0x3a83126f22227421 */ /* 0x000fe20000000000 */
[----:B------:R-:W-:-:S05]  /*05d0*/  HFMA2.MMA R28, -RZ, RZ, 0, 0 ;  /* 0x00000000ff1c7435 */ /* 0x000fca00000001ff */
[----:B------:R-:W2:Y:S01]  /*05e0*/  MUFU.SQRT R43, R34 ;  /* 0x00000022002b7308 */ /* 0x000ea20000002000 */
[----:B0-----:R-:W-:Y:S02]  /*05f0*/  MOV R30, RZ ;  /* 0x000000ff001e7202 */ /* 0x001fe40000000f00 */
[----:B-1----:R-:W-:-:S05]  /*0600*/  FSETP.GT.AND P3, PT, R42, 8.50705917302346158658e+37, PT ;  /* 0x7e8000002a00780b */ /* 0x002fca0003f64000 */
[----:B------:R-:W0:Y:S01]  /*0610*/  MUFU.SQRT R44, R44 ;  /* 0x0000002c002c7308 */ /* 0x000e220000002000 */
[----:B------:R-:W3:Y:S04]  /*0620*/  @!P0 LDG.E.EL R28, desc[UR4][R16.64] ;  /* 0x00000004101c8981 */ /* 0x000ee8000c2e1900 */
[----:B------:R1:W3:Y:S01]  /*0630*/  @!P0 LDG.E.EL R30, desc[UR4][R16.64] ;  /* 0x00000004101e8981 */ /* 0x0002e2000c2e1900 */
[----:B--2---:R-:W-:Y:S02]  /*0640*/  FSETP.GT.AND P4, PT, R43, 8.50705917302346158658e+37, PT ;  /* 0x7e8000002b00780b */ /* 0x004fe40003f84000 */
[----:B------:R-:W-:Y:S02]  /*0650*/  FSETP.GEU.AND P6, PT, R42, 1.175494350822287508e-38, PT ;  /* 0x008000002a00780b */ /* 0x000fe40003fce000 */
[----:B-1----:R-:W-:-:S02]  /*0660*/  MOV R16, 0x3e800000 ;  /* 0x3e80000000107802 */ /* 0x002fc40000000f00 */
[----:B0-----:R-:W-:Y:S01]  /*0670*/  FSETP.GT.AND P5, PT, R44, 8.50705917302346158658e+37, PT ;  /* 0x7e8000002c00780b */ /* 0x001fe20003fa4000 */
[----:B------:R-:W-:Y:S01]  /*0680*/  @P3 FMUL R42, R42, 0.25 ;  /* 0x3e8000002a2a3820 */ /* 0x000fe20000400000 */
[----:B------:R-:W-:Y:S02]  /*0690*/  FSEL R34, R16, 1, P3 ;  /* 0x3f80000010227808 */ /* 0x000fe40001800000 */
[C---:B------:R-:W-:Y:S02]  /*06a0*/  FSETP.GEU.AND P3, PT, R43.reuse, 1.175494350822287508e-38, PT ;  /* 0x008000002b00780b */ /* 0x040fe40003f6e000 */
[----:B------:R-:W-:Y:S01]  /*06b0*/  FSETP.GEU.AND P2, PT, R44, 1.175494350822287508e-38, PT ;  /* 0x008000002c00780b */ /* 0x000fe20003f4e000 */
[----:B------:R-:W-:Y:S01]  /*06c0*/  HFMA2.MMA R0, -RZ, RZ, 0, 0 ;  /* 0x00000000ff007435 */ /* 0x000fe200000001ff */
[----:B------:R-:W-:Y:S01]  /*06d0*/  FADD R40, R40, 0.0010000000474974513054 ;  /* 0x3a83126f28287421 */ /* 0x000fe20000000000 */
[----:B------:R-:W-:Y:S01]  /*06e0*/  @P4 FMUL R43, R43, 0.25 ;  /* 0x3e8000002b2b4820 */ /* 0x000fe20000400000 */
[----:B------:R-:W-:-:S03]  /*06f0*/  @!P6 FMUL R42, R42, 16777216 ;  /* 0x4b8000002a2ae820 */ /* 0x000fc60000400000 */
[----:B------:R-:W-:Y:S01]  /*0700*/  @P5 FMUL R44, R44, 0.25 ;  /* 0x3e8000002c2c5820 */ /* 0x000fe20000400000 */
[----:B------:R-:W0:Y:S03]  /*0710*/  MUFU.SQRT R40, R40 ;  /* 0x0000002800287308 */ /* 0x000e260000002000 */
[----:B------:R-:W-:Y:S01]  /*0720*/  @!P3 FMUL R43, R43, 16777216 ;  /* 0x4b8000002b2bb820 */ /* 0x000fe20000400000 */
[----:B------:R1:W2:Y:S01]  /*0730*/  @!P1 LDG.E.EL R0, desc[UR4][R36.64] ;  /* 0x0000000424009981 */ /* 0x0002a2000c2e1900 */
[----:B------:R-:W-:-:S03]  /*0740*/  @!P2 FMUL R44, R44, 16777216 ;  /* 0x4b8000002c2ca820 */ /* 0x000fc60000400000 */
[----:B------:R0:W0:Y:S01]  /*0750*/  MUFU.RCP R17, R42 ;  /* 0x0000002a00117308 */ /* 0x0000220000001000 */
[----:B------:R-:W-:-:S07]  /*0760*/  FADD R41, R41, 0.0010000000474974513054 ;  /* 0x3a83126f29297421 */ /* 0x000fce0000000000 */
[----:B-1----:R-:W1:Y:S01]  /*0770*/  MUFU.RCP R36, R44 ;  /* 0x0000002c00247308 */ /* 0x002e620000001000 */
[----:B------:R-:W-:-:S07]  /*0780*/  FSEL R37, R16, 1, P5 ;  /* 0x3f80000010257808 */ /* 0x000fce0002800000 */
[----:B------:R-:W1:Y:S01]  /*0790*/  MUFU.RCP R43, R43 ;  /* 0x0000002b002b7308 */ /* 0x000e620000001000 */
[----:B0-----:R-:W-:Y:S01]  /*07a0*/  FSEL R42, R16, 1, P4 ;  /* 0x3f800000102a7808 */ /* 0x001fe20002000000 */
[----:B------:R-:W-:Y:S01]  /*07b0*/  @!P6 FMUL R34, R34, 16777216 ;  /* 0x4b8000002222e820 */ /* 0x000fe20000400000 */
[----:B------:R-:W-:Y:S01]  /*07c0*/  @!P2 FMUL R37, R37, 16777216 ;  /* 0x4b8000002525a820 */ /* 0x000fe20000400000 */
[----:B------:R-:W-:-:S04]  /*07d0*/  FADD R39, R39, 0.0010000000474974513054 ;  /* 0x3a83126f27277421 */ /* 0x000fc80000000000 */
[----:B------:R0:W0:Y:S01]  /*07e0*/  MUFU.SQRT R45, R41 ;  /* 0x00000029002d7308 */ /* 0x0000220000002000 */
[----:B------:R-:W-:Y:S01]  /*07f0*/  FSETP.GT.AND P6, PT, R40, 8.50705917302346158658e+37, PT ;  /* 0x7e8000002800780b */ /* 0x000fe20003fc4000 */
[----:B------:R-:W-:Y:S01]  /*0800*/  @!P3 FMUL R42, R42, 16777216 ;  /* 0x4b8000002a2ab820 */ /* 0x000fe20000400000 */
[----:B------:R-:W-:Y:S01]  /*0810*/  FADD R18, R18, 0.0010000000474974513054 ;  /* 0x3a83126f12127421 */ /* 0x000fe20000000000 */
[----:B------:R-:W-:Y:S01]  /*0820*/  FMUL R34, R17, R34 ;  /* 0x0000002211227220 */ /* 0x000fe20000400000 */
[----:B-1----:R-:W-:Y:S01]  /*0830*/  FMUL R36, R36, R37 ;  /* 0x0000002524247220 */ /* 0x002fe20000400000 */
[----:B------:R-:W-:Y:S01]  /*0840*/  FSETP.GEU.AND P5, PT, R40, 1.175494350822287508e-38, PT ;  /* 0x008000002800780b */ /* 0x000fe20003fae000 */
[----:B------:R-:W-:Y:S01]  /*0850*/  FMUL R37, R43, R42 ;  /* 0x0000002a2b257220 */ /* 0x000fe20000400000 */
[----:B------:R-:W1:Y:S01]  /*0860*/  MUFU.SQRT R17, R39 ;  /* 0x0000002700117308 */ /* 0x000e620000002000 */
[----:B0-----:R-:W-:-:S07]  /*0870*/  FSEL R41, R16, 1, P6 ;  /* 0x3f80000010297808 */ /* 0x001fce0003000000 */
[----:B------:R-:W0:Y:S01]  /*0880*/  MUFU.SQRT R43, R18 ;  /* 0x00000012002b7308 */ /* 0x000e220000002000 */
[C---:B------:R-:W-:Y:S01]  /*0890*/  FSETP.GT.AND P3, PT, R45.reuse, 8.50705917302346158658e+37, PT ;  /* 0x7e8000002d00780b */ /* 0x040fe20003f64000 */
[----:B------:R-:W-:Y:S01]  /*08a0*/  @P6 FMUL R40, R40, 0.25 ;  /* 0x3e80000028286820 */ /* 0x000fe20000400000 */
[----:B------:R-:W-:Y:S01]  /*08b0*/  FSETP.GEU.AND P6, PT, R45, 1.175494350822287508e-38, PT ;  /* 0x008000002d00780b */ /* 0x000fe20003fce000 */
[----:B------:R-:W-:Y:S02]  /*08c0*/  @!P5 FMUL R41, R41, 16777216 ;  /* 0x4b8000002929d820 */ /* 0x000fe40000400000 */
[----:B------:R-:W-:Y:S01]  /*08d0*/  @!P5 FMUL R40, R40, 16777216 ;  /* 0x4b8000002828d820 */ /* 0x000fe20000400000 */
[C---:B-1----:R-:W-:Y:S02]  /*08e0*/  FSETP.GT.AND P5, PT, R17.reuse, 8.50705917302346158658e+37, PT ;  /* 0x7e8000001100780b */ /* 0x042fe40003fa4000 */
[----:B------:R-:W-:Y:S02]  /*08f0*/  FSETP.GEU.AND P2, PT, R17, 1.175494350822287508e-38, PT ;  /* 0x008000001100780b */ /* 0x000fe40003f4e000 */
[----:B------:R-:W-:-:S02]  /*0900*/  FSEL R39, R16, 1, P3 ;  /* 0x3f80000010277808 */ /* 0x000fc40001800000 */
[----:B0-----:R-:W-:Y:S01]  /*0910*/  FSETP.GT.AND P4, PT, R43, 8.50705917302346158658e+37, PT ;  /* 0x7e8000002b00780b */ /* 0x001fe20003f84000 */
[----:B------:R-:W-:Y:S01]  /*0920*/  @P3 FMUL R45, R45, 0.25 ;  /* 0x3e8000002d2d3820 */ /* 0x000fe20000400000 */
[----:B------:R-:W-:Y:S01]  /*0930*/  FSETP.GEU.AND P3, PT, R43, 1.175494350822287508e-38, PT ;  /* 0x008000002b00780b */ /* 0x000fe20003f6e000 */
[----:B------:R-:W0:Y:S02]  /*0940*/  MUFU.RCP R40, R40 ;  /* 0x0000002800287308 */ /* 0x000e240000001000 */
[----:B------:R-:W-:Y:S01]  /*0950*/  @!P6 FMUL R45, R45, 16777216 ;  /* 0x4b8000002d2de820 */ /* 0x000fe20000400000 */
[----:B------:R-:W-:Y:S01]  /*0960*/  FADD R44, R38, 0.0010000000474974513054 ;  /* 0x3a83126f262c7421 */ /* 0x000fe20000000000 */
[----:B------:R-:W-:-:S04]  /*0970*/  @P5 FMUL R17, R17, 0.25 ;  /* 0x3e80000011115820 */ /* 0x000fc80000400000 */
[----:B------:R-:W1:Y:S02]  /*0980*/  MUFU.RCP R18, R45 ;  /* 0x0000002d00127308 */ /* 0x000e640000001000 */
[----:B------:R-:W-:Y:S01]  /*0990*/  @P4 FMUL R43, R43, 0.25 ;  /* 0x3e8000002b2b4820 */ /* 0x000fe20000400000 */
[----:B------:R-:W-:-:S03]  /*09a0*/  @!P2 FMUL R17, R17, 16777216 ;  /* 0x4b8000001111a820 */ /* 0x000fc60000400000 */
[----:B------:R-:W-:Y:S02]  /*09b0*/  @!P3 FMUL R43, R43, 16777216 ;  /* 0x4b8000002b2bb820 */ /* 0x000fe40000400000 */
[----:B------:R-:W4:Y:S01]  /*09c0*/  MUFU.SQRT R44, R44 ;  /* 0x0000002c002c7308 */ /* 0x000f220000002000 */
[----:B0-----:R-:W-:Y:S01]  /*09d0*/  FMUL R38, R40, R41 ;  /* 0x0000002928267220 */ /* 0x001fe20000400000 */
[----:B------:R-:W-:-:S06]  /*09e0*/  @!P6 FMUL R39, R39, 16777216 ;  /* 0x4b8000002727e820 */ /* 0x000fcc0000400000 */
[----:B------:R-:W0:Y:S01]  /*09f0*/  MUFU.RCP R17, R17 ;  /* 0x0000001100117308 */ /* 0x000e220000001000 */
[----:B-1----:R-:W-:Y:S01]  /*0a00*/  FMUL R39, R18, R39 ;  /* 0x0000002712277220 */ /* 0x002fe20000400000 */
[----:B------:R-:W-:-:S06]  /*0a10*/  FSEL R40, R16, 1, P5 ;  /* 0x3f80000010287808 */ /* 0x000fcc0002800000 */
[----:B------:R1:W1:Y:S01]  /*0a20*/  MUFU.RCP R41, R43 ;  /* 0x0000002b00297308 */ /* 0x0002620000001000 */
[----:B------:R-:W-:Y:S01]  /*0a30*/  FSEL R18, R16, 1, P4 ;  /* 0x3f80000010127808 */ /* 0x000fe20002000000 */
[----:B------:R-:W-:Y:S01]  /*0a40*/  @!P2 FMUL R40, R40, 16777216 ;  /* 0x4b8000002828a820 */ /* 0x000fe20000400000 */
[----:B----4-:R-:W-:-:S03]  /*0a50*/  FSETP.GT.AND P6, PT, R44, 8.50705917302346158658e+37, PT ;  /* 0x7e8000002c00780b */ /* 0x010fc60003fc4000 */
[----:B------:R-:W-:Y:S01]  /*0a60*/  @!P3 FMUL R18, R18, 16777216 ;  /* 0x4b8000001212b820 */ /* 0x000fe20000400000 */
[----:B------:R-:W-:Y:S01]  /*0a70*/  FSEL R45, R16, 1, P6 ;  /* 0x3f800000102d7808 */ /* 0x000fe20003000000 */
[----:B0-----:R-:W-:Y:S01]  /*0a80*/  FMUL R40, R17, R40 ;  /* 0x0000002811287220 */ /* 0x001fe20000400000 */
[----:B-1----:R-:W-:Y:S01]  /*0a90*/  FADD R43, -R19, R12 ;  /* 0x0000000c132b7221 */ /* 0x002fe20000000100 */
[----:B------:R-:W-:Y:S01]  /*0aa0*/  CS2R R16, SRZ ;  /* 0x0000000000107805 */ /* 0x000fe2000001ff00 */
[----:B------:R-:W-:Y:S01]  /*0ab0*/  FMUL R41, R41, R18 ;  /* 0x0000001229297220 */ /* 0x000fe20000400000 */
[----:B------:R-:W-:-:S06]  /*0ac0*/  CS2R R18, SRZ ;  /* 0x0000000000127805 */ /* 0x000fcc000001ff00 */
[----:B------:R-:W4:Y:S01]  /*0ad0*/  @!P0 LDG.E.128 R16, desc[UR4][R26.64+0x800] ;  /* 0x000800041a108981 */ /* 0x000f22000c1e1d00 */
[C---:B------:R-:W-:Y:S01]  /*0ae0*/  FSETP.GEU.AND P5, PT, R44.reuse, 1.175494350822287508e-38, PT ;  /* 0x008000002c00780b */ /* 0x040fe20003fae000 */
[----:B------:R-:W-:-:S12]  /*0af0*/  @P6 FMUL R44, R44, 0.25 ;  /* 0x3e8000002c2c6820 */ /* 0x000fd80000400000 */
[----:B------:R-:W-:-:S04]  /*0b00*/  @!P5 FMUL R44, R44, 16777216 ;  /* 0x4b8000002c2cd820 */ /* 0x000fc80000400000 */
[----:B------:R-:W0:Y:S01]  /*0b10*/  MUFU.RCP R42, R44 ;  /* 0x0000002c002a7308 */ /* 0x000e220000001000 */
[----:B------:R-:W-:Y:S01]  /*0b20*/  @!P5 FMUL R45, R45, 16777216 ;  /* 0x4b8000002d2dd820 */ /* 0x000fe20000400000 */
[----:B------:R-:W-:Y:S01]  /*0b30*/  FADD R14, -R31, R14 ;  /* 0x0000000e1f0e7221 */ /* 0x000fe20000000100 */
[----:B------:R-:W-:Y:S02]  /*0b40*/  FADD R15, -R6, R15 ;  /* 0x0000000f060f7221 */ /* 0x000fe40000000100 */
[----:B0-----:R-:W-:Y:S01]  /*0b50*/  FMUL R42, R42, R45 ;  /* 0x0000002d2a2a7220 */ /* 0x001fe20000400000 */
[----:B-----5:R-:W-:Y:S02]  /*0b60*/  FADD R45, -R32, R13 ;  /* 0x0000000d202d7221 */ /* 0x020fe40000000100 */
[----:B------:R-:W0:Y:S01]  /*0b70*/  LDC.64 R12, c[0x0][0x238] ;  /* 0x00008e00ff0c7b82 */ /* 0x000e220000000a00 */
[----:B------:R-:W-:Y:S01]  /*0b80*/  FMUL R34, R34, R43 ;  /* 0x0000002b22227220 */ /* 0x000fe20000400000 */
[----:B------:R-:W-:Y:S01]  /*0b90*/  FMUL R45, R36, R45 ;  /* 0x0000002d242d7220 */ /* 0x000fe20000400000 */
[----:B------:R-:W-:Y:S01]  /*0ba0*/  FMUL R14, R37, R14 ;  /* 0x0000000e250e7220 */ /* 0x000fe20000400000 */
[----:B------:R-:W-:Y:S01]  /*0bb0*/  FMUL R15, R38, R15 ;  /* 0x0000000f260f7220 */ /* 0x000fe20000400000 */
[----:B------:R-:W-:Y:S01]  /*0bc0*/  FFMA R21, R34, R24, R21 ;  /* 0x0000001822157223 */ /* 0x000fe20000000015 */
[----:B------:R-:W-:Y:S01]  /*0bd0*/  FFMA R2, R45, R25, R2 ;  /* 0x000000192d027223 */ /* 0x000fe20000000002 */
[----:B------:R-:W-:-:S03]  /*0be0*/  FFMA R14, R14, R22, R3 ;  /* 0x000000160e0e7223 */ /* 0x000fc60000000003 */
[----:B------:R-:W-:Y:S02]  /*0bf0*/  FSETP.GEU.AND P5, PT, R21, RZ, PT ;  /* 0x000000ff1500720b */ /* 0x000fe40003fae000 */
[----:B------:R-:W-:Y:S02]  /*0c00*/  FSETP.GEU.AND P3, PT, R14, RZ, PT ;  /* 0x000000ff0e00720b */ /* 0x000fe40003f6e000 */
[----:B------:R-:W-:Y:S02]  /*0c10*/  FSETP.GEU.AND P4, PT, R2, RZ, PT ;  /* 0x000000ff0200720b */ /* 0x000fe40003f8e000 */
[----:B------:R-:W-:Y:S01]  /*0c20*/  SEL R14, R14, RZ, P3 ;  /* 0x000000ff0e0e7207 */ /* 0x000fe20001800000 */
[----:B--2---:R-:W-:-:S05]  /*0c30*/  FFMA R15, R15, R23, R0 ;  /* 0x000000170f0f7223 */ /* 0x004fca0000000000 */
[----:B------:R-:W-:-:S04]  /*0c40*/  FSETP.GEU.AND P2, PT, R15, RZ, PT ;  /* 0x000000ff0f00720b */ /* 0x000fc80003f4e000 */
[----:B------:R-:W-:Y:S01]  /*0c50*/  SEL R15, R15, RZ, P2 ;  /* 0x000000ff0f0f7207 */ /* 0x000fe20001000000 */
[----:B----4-:R-:W-:Y:S01]  /*0c60*/  FADD R19, -R20, R19 ;  /* 0x0000001314137221 */ /* 0x010fe20000000100 */
[----:B------:R-:W-:Y:S01]  /*0c70*/  FADD R18, -R11, R18 ;  /* 0x000000120b127221 */ /* 0x000fe20000000100 */
[----:B------:R-:W-:Y:S01]  /*0c80*/  FADD R17, -R10, R17 ;  /* 0x000000110a117221 */ /* 0x000fe20000000100 */
[----:B------:R-:W-:Y:S01]  /*0c90*/  FADD R16, -R9, R16 ;  /* 0x0000001009107221 */ /* 0x000fe20000000100 */
[----:B------:R-:W-:Y:S01]  /*0ca0*/  FMUL R42, R42, R19 ;  /* 0x000000132a2a7220 */ /* 0x000fe20000400000 */
[----:B------:R-:W-:Y:S01]  /*0cb0*/  FMUL R41, R41, R18 ;  /* 0x0000001229297220 */ /* 0x000fe20000400000 */
[----:B------:R-:W-:Y:S01]  /*0cc0*/  FMUL R17, R40, R17 ;  /* 0x0000001128117220 */ /* 0x000fe20000400000 */
[----:B------:R-:W-:Y:S01]  /*0cd0*/  FMUL R16, R39, R16 ;  /* 0x0000001027107220 */ /* 0x000fe20000400000 */
[----:B0-----:R-:W-:Y:S01]  /*0ce0*/  IMAD.WIDE R10, R29, 0x4, R12 ;  /* 0x000000041d0a7825 */ /* 0x001fe200078e020c */
[----:B------:R-:W-:-:S03]  /*0cf0*/  SEL R13, R2, RZ, P4 ;  /* 0x000000ff020d7207 */ /* 0x000fc60002000000 */
[----:B------:R-:W-:Y:S01]  /*0d00*/  FFMA R8, R42, R8, R35 ;  /* 0x000000082a087223 */ /* 0x000fe20000000023 */
[----:B------:R-:W-:Y:S01]  /*0d10*/  SEL R12, R21, RZ, P5 ;  /* 0x000000ff150c7207 */ /* 0x000fe20002800000 */
[----:B---3--:R-:W-:Y:S01]  /*0d20*/  FFMA R7, R41, R7, R30 ;  /* 0x0000000729077223 */ /* 0x008fe2000000001e */
[----:B------:R-:W-:Y:S01]  /*0d30*/  FFMA R5, R17, R5, R28 ;  /* 0x0000000511057223 */ /* 0x000fe2000000001c */
[----:B------:R-:W-:Y:S02]  /*0d40*/  FFMA R4, R16, R4, R33 ;  /* 0x0000000410047223 */ /* 0x000fe40000000021 */
[----:B------:R0:W-:Y:S01]  /*0d50*/  @!P1 STG.E.128 desc[UR4][R10.64], R12 ;  /* 0x0000000c0a009986 */ /* 0x0001e2000c101d04 */
[----:B------:R-:W-:Y:S02]  /*0d60*/  FSETP.GEU.AND P1, PT, R8, RZ, PT ;  /* 0x000000ff0800720b */ /* 0x000fe40003f2e000 */
[----:B------:R-:W-:Y:S02]  /*0d70*/  FSETP.GEU.AND P2, PT, R7, RZ, PT ;  /* 0x000000ff0700720b */ /* 0x000fe40003f4e000 */
[----:B------:R-:W-:-:S02]  /*0d80*/  FSETP.GEU.AND P3, PT, R5, RZ, PT ;  /* 0x000000ff0500720b */ /* 0x000fc40003f6e000 */
[----:B------:R-:W-:Y:S02]  /*0d90*/  FSETP.GEU.AND P4, PT, R4, RZ, PT ;  /* 0x000000ff0400720b */ /* 0x000fe40003f8e000 */
[----:B------:R-:W-:Y:S02]  /*0da0*/  SEL R19, R8, RZ, P1 ;  /* 0x000000ff08137207 */ /* 0x000fe40000800000 */
[----:B------:R-:W-:Y:S02]  /*0db0*/  SEL R18, R7, RZ, P2 ;  /* 0x000000ff07127207 */ /* 0x000fe40001000000 */
[----:B------:R-:W-:Y:S02]  /*0dc0*/  SEL R17, R5, RZ, P3 ;  /* 0x000000ff05117207 */ /* 0x000fe40001800000 */
[----:B------:R-:W-:Y:S01]  /*0dd0*/  SEL R16, R4, RZ, P4 ;  /* 0x000000ff04107207 */ /* 0x000fe20002000000 */
[----:B0-----:R-:W-:Y:S06]  /*0de0*/  @P0 EXIT ;  /* 0x000000000000094d */ /* 0x001fec0003800000 */
[----:B------:R-:W-:Y:S01]  /*0df0*/  STG.E.128 desc[UR4][R10.64+0x800], R16 ;  /* 0x000800100a007986 */ /* 0x000fe2000c101d04 */
[----:B------:R-:W-:Y:S05]  /*0e00*/  EXIT ;  /* 0x000000000000794d */ /* 0x000fea0003800000 */
.L_x_0:
[----:B------:R-:W-:-:S00]  /*0e10*/  BRA `(.L_x_0) ;  /* 0xfffffffc00fc7947 */ /* 0x000fc0000383ffff */
[----:B------:R-:W-:-:S00]  /*0e20*/  NOP ;  /* 0x0000000000007918 */ /* 0x000fc00000000000 */
        /* <DEDUP_REMOVED lines=13> */
.L_x_1:


//--------------------- .nv.global.init           --------------------------
	.section	.nv.global.init,"aw",@progbits
.nv.global.init:
	.type		_$_str,@object
	.size		_$_str,(_$_str_$_2 - _$_str)
_$_str:
        /*0000*/ 	.byte	0x5f, 0x5f, 0x43, 0x55, 0x44, 0x41, 0x5f, 0x46, 0x54, 0x5a, 0x00
	.type		_$_str_$_2,@object
	.size		_$_str_$_2,(.L_1 - _$_str_$_2)
_$_str_$_2:
        /*000b*/ 	.byte	0x5f, 0x5f, 0x43, 0x55, 0x44, 0x41, 0x5f, 0x50, 0x52, 0x45, 0x43, 0x5f, 0x53, 0x51, 0x52, 0x54
        /*001b*/ 	.byte	0x00
.L_1:


//--------------------- .nv.constant0.triton_poi_fused__native_batch_norm_legit_no_training_relu_23 --------------------------
	.section	.nv.constant0.triton_poi_fused__native_batch_norm_legit_no_training_relu_23,"a",@progbits
	.sectionflags	@""
	.align	4
.nv.constant0.triton_poi_fused__native_batch_norm_legit_no_training_relu_23:
	.zero		580
